	.headerflags	@"EF_CUDA_TEXMODE_UNIFIED EF_CUDA_64BIT_ADDRESS EF_CUDA_ACCELERATORS EF_CUDA_SM90 EF_CUDA_VIRTUAL_SM(EF_CUDA_SM90)"
	.elftype	@"ET_EXEC"


//--------------------- .nv.info                  --------------------------
	.section	.nv.info,"",@"SHT_CUDA_INFO"
	.align	4


	//----- nvinfo : EIATTR_REGCOUNT
	.align		4
        /*0000*/ 	.byte	0x04, 0x2f
        /*0002*/ 	.short	(.L_1 - .L_0)
	.align		4
.L_0:
        /*0004*/ 	.word	index@(triton_poi_fused__log_softmax_0)
        /*0008*/ 	.word	0x0000000f


	//----- nvinfo : EIATTR_MIN_STACK_SIZE
	.align		4
.L_1:
        /*000c*/ 	.byte	0x04, 0x12
        /*000e*/ 	.short	(.L_3 - .L_2)
	.align		4
.L_2:
        /*0010*/ 	.word	index@(triton_poi_fused__log_softmax_0)
        /*0014*/ 	.word	0x00000000


	//----- nvinfo : EIATTR_FRAME_SIZE
	.align		4
.L_3:
        /*0018*/ 	.byte	0x04, 0x11
        /*001a*/ 	.short	(.L_5 - .L_4)
	.align		4
.L_4:
        /*001c*/ 	.word	index@(triton_poi_fused__log_softmax_0)
        /*0020*/ 	.word	0x00000000


	//----- nvinfo : EIATTR_MIN_STACK_SIZE
	.align		4
.L_5:
        /*0024*/ 	.byte	0x04, 0x12
        /*0026*/ 	.short	(.L_7 - .L_6)
	.align		4
.L_6:
        /*0028*/ 	.word	index@(triton_poi_fused__log_softmax_0)
        /*002c*/ 	.word	0x00000000
.L_7:


//--------------------- .nv.info.triton_poi_fused__log_softmax_0 --------------------------
	.section	.nv.info.triton_poi_fused__log_softmax_0,"",@"SHT_CUDA_INFO"
	.sectionflags	@""
	.align	4


	//----- nvinfo : EIATTR_CUDA_API_VERSION
	.align		4
        /*0000*/ 	.byte	0x04, 0x37
        /*0002*/ 	.short	(.L_9 - .L_8)
.L_8:
        /*0004*/ 	.word	0x0000007c


	//----- nvinfo : EIATTR_KPARAM_INFO
	.align		4
.L_9:
        /*0008*/ 	.byte	0x04, 0x17
        /*000a*/ 	.short	(.L_11 - .L_10)
.L_10:
        /*000c*/ 	.word	0x00000000
        /*0010*/ 	.short	0x0002
        /*0012*/ 	.short	0x0010
        /*0014*/ 	.byte	0x00, 0xf0, 0x11, 0x00


	//----- nvinfo : EIATTR_KPARAM_INFO
	.align		4
.L_11:
        /*0018*/ 	.byte	0x04, 0x17
        /*001a*/ 	.short	(.L_13 - .L_12)
.L_12:
        /*001c*/ 	.word	0x00000000
        /*0020*/ 	.short	0x0001
        /*0022*/ 	.short	0x0008
        /*0024*/ 	.byte	0x00, 0xf4, 0x21, 0x00


	//----- nvinfo : EIATTR_KPARAM_INFO
	.align		4
.L_13:
        /*0028*/ 	.byte	0x04, 0x17
        /*002a*/ 	.short	(.L_15 - .L_14)
.L_14:
        /*002c*/ 	.word	0x00000000
        /*0030*/ 	.short	0x0000
        /*0032*/ 	.short	0x0000
        /*0034*/ 	.byte	0x00, 0xf4, 0x21, 0x00


	//----- nvinfo : EIATTR_SPARSE_MMA_MASK
	.align		4
.L_15:
        /*0038*/ 	.byte	0x03, 0x50
        /*003a*/ 	.short	0x0000


	//----- nvinfo : EIATTR_MAXREG_COUNT
	.align		4
        /*003c*/ 	.byte	0x03, 0x1b
        /*003e*/ 	.short	0x00ff


	//----- nvinfo : EIATTR_EXIT_INSTR_OFFSETS
	.align		4
        /*0040*/ 	.byte	0x04, 0x1c
        /*0042*/ 	.short	(.L_17 - .L_16)


	//   ....[0]....
.L_16:
        /*0044*/ 	.word	0x00000250


	//   ....[1]....
        /*0048*/ 	.word	0x00000270


	//----- nvinfo : EIATTR_REQNTID
	.align		4
.L_17:
        /*004c*/ 	.byte	0x04, 0x10
        /*004e*/ 	.short	(.L_19 - .L_18)
.L_18:
        /*0050*/ 	.word	0x00000020
        /*0054*/ 	.word	0x00000001
        /*0058*/ 	.word	0x00000001


	//----- nvinfo : EIATTR_CBANK_PARAM_SIZE
	.align		4
.L_19:
        /*005c*/ 	.byte	0x03, 0x19
        /*005e*/ 	.short	0x0014


	//----- nvinfo : EIATTR_PARAM_CBANK
	.align		4
        /*0060*/ 	.byte	0x04, 0x0a
        /*0062*/ 	.short	(.L_21 - .L_20)
	.align		4
.L_20:
        /*0064*/ 	.word	index@(.nv.constant0.triton_poi_fused__log_softmax_0)
        /*0068*/ 	.short	0x0210
        /*006a*/ 	.short	0x0014


	//----- nvinfo : EIATTR_SW_WAR
	.align		4
.L_21:
        /*006c*/ 	.byte	0x04, 0x36
        /*006e*/ 	.short	(.L_23 - .L_22)
.L_22:
        /*0070*/ 	.word	0x00000008
.L_23:


//--------------------- .nv.callgraph             --------------------------
	.section	.nv.callgraph,"",@"SHT_CUDA_CALLGRAPH"
	.align	4
	.sectionentsize	8
	.align		4
        /*0000*/ 	.word	0x00000000
	.align		4
        /*0004*/ 	.word	0xffffffff
	.align		4
        /*0008*/ 	.word	0x00000000
	.align		4
        /*000c*/ 	.word	0xfffffffe
	.align		4
        /*0010*/ 	.word	0x00000000
	.align		4
        /*0014*/ 	.word	0xfffffffd
	.align		4
        /*0018*/ 	.word	0x00000000
	.align		4
        /*001c*/ 	.word	0xfffffffc


//--------------------- .text.triton_poi_fused__log_softmax_0 --------------------------
	.section	.text.triton_poi_fused__log_softmax_0,"ax",@progbits
	.align	128
        .global         triton_poi_fused__log_softmax_0
        .type           triton_poi_fused__log_softmax_0,@function
        .size           triton_poi_fused__log_softmax_0,(.L_x_1 - triton_poi_fused__log_softmax_0)
        .other          triton_poi_fused__log_softmax_0,@"STO_CUDA_ENTRY STV_DEFAULT"
triton_poi_fused__log_softmax_0:
.text.triton_poi_fused__log_softmax_0:
[----:B------:R-:W0:Y:S02]  /*0000*/  LDC R1, c[0x0][0x28] ;  /* 0x00000a00ff017b82 */ /* 0x000e240000000800 */
[----:B------:R-:W1:Y:S01]  /*0010*/  S2R R12, SR_TID.X ;  /* 0x00000000000c7919 */ /* 0x000e620000002100 */
[----:B------:R-:W2:Y:S01]  /*0020*/  LDC.64 R2, c[0x0][0x210] ;  /* 0x00008400ff027b82 */ /* 0x000ea20000000a00 */
[----:B------:R-:W-:Y:S01]  /*0030*/  CS2R R10, SRZ ;  /* 0x00000000000a7805 */ /* 0x000fe2000001ff00 */
[----:B------:R-:W-:Y:S01]  /*0040*/  ULDC.64 UR4, c[0x0][0x208] ;  /* 0x0000820000047ab9 */ /* 0x000fe20000000a00 */
[----:B------:R-:W3:Y:S01]  /*0050*/  S2R R9, SR_CTAID.X ;  /* 0x0000000000097919 */ /* 0x000ee20000002500 */
[----:B------:R-:W-:Y:S01]  /*0060*/  IMAD.MOV.U32 R6, RZ, RZ, RZ ;  /* 0x000000ffff067224 */ /* 0x000fe200078e00ff */
[----:B-1----:R-:W-:Y:S02]  /*0070*/  LOP3.LUT R0, R12, 0xf, RZ, 0xc0, !PT ;  /* 0x0000000f0c007812 */ /* 0x002fe400078ec0ff */
[----:B---3--:R-:W-:-:S03]  /*0080*/  SHF.R.S32.HI R4, RZ, 0x1b, R9 ;  /* 0x0000001bff047819 */ /* 0x008fc60000011409 */
[----:B------:R-:W-:Y:S01]  /*0090*/  IMAD R9, R9, 0x10, R0 ;  /* 0x0000001009097824 */ /* 0x000fe200078e0200 */
[----:B------:R-:W-:-:S04]  /*00a0*/  SGXT R0, R4, 0x1 ;  /* 0x000000010400781a */ /* 0x000fc80000000200 */
[----:B------:R-:W-:Y:S02]  /*00b0*/  ISETP.GE.AND P0, PT, R9, 0x10, PT ;  /* 0x000000100900780c */ /* 0x000fe40003f06270 */
[----:B------:R-:W-:-:S04]  /*00c0*/  LEA.HI R0, R0, R9, RZ, 0x2 ;  /* 0x0000000900007211 */ /* 0x000fc800078f10ff */
[----:B------:R-:W-:-:S05]  /*00d0*/  LOP3.LUT R5, R0, 0xfffffffc, RZ, 0xc0, !PT ;  /* 0xfffffffc00057812 */ /* 0x000fca00078ec0ff */
[----:B--2---:R-:W-:-:S05]  /*00e0*/  IMAD.WIDE R4, R5, 0x4, R2 ;  /* 0x0000000405047825 */ /* 0x004fca00078e0202 */
[----:B------:R-:W2:Y:S01]  /*00f0*/  @!P0 LDG.E.EL R11, desc[UR4][R4.64] ;  /* 0x00000004040b8981 */ /* 0x000ea2000c2e1900 */
[----:B------:R-:W-:-:S03]  /*0100*/  IMAD.MOV.U32 R8, RZ, RZ, RZ ;  /* 0x000000ffff087224 */ /* 0x000fc600078e00ff */
[----:B------:R-:W3:Y:S04]  /*0110*/  @!P0 LDG.E.EL R6, desc[UR4][R4.64+0x4] ;  /* 0x0000040404068981 */ /* 0x000ee8000c2e1900 */
[----:B------:R-:W4:Y:S04]  /*0120*/  @!P0 LDG.E.EL R8, desc[UR4][R4.64+0x8] ;  /* 0x0000080404088981 */ /* 0x000f28000c2e1900 */
[----:B------:R-:W5:Y:S01]  /*0130*/  @!P0 LDG.E.EL R10, desc[UR4][R4.64+0xc] ;  /* 0x00000c04040a8981 */ /* 0x000f62000c2e1900 */
[----:B------:R-:W-:Y:S02]  /*0140*/  IMAD.MOV.U32 R0, RZ, RZ, RZ ;  /* 0x000000ffff007224 */ /* 0x000fe400078e00ff */
[----:B------:R-:W-:-:S05]  /*0150*/  IMAD.WIDE R2, R9, 0x4, R2 ;  /* 0x0000000409027825 */ /* 0x000fca00078e0202 */
[----:B------:R1:W5:Y:S01]  /*0160*/  @!P0 LDG.E R0, desc[UR4][R2.64] ;  /* 0x0000000402008981 */ /* 0x000362000c1e1900 */
[C---:B--2---:R-:W-:Y:S02]  /*0170*/  FSETP.NAN.AND P1, PT, R11.reuse, R11, PT ;  /* 0x0000000b0b00720b */ /* 0x044fe40003f28000 */
[----:B---3--:R-:W-:-:S11]  /*0180*/  FSETP.GT.AND P0, PT, R11, R6, PT ;  /* 0x000000060b00720b */ /* 0x008fd60003f04000 */
[----:B------:R-:W-:Y:S02]  /*0190*/  @!P1 FSEL R11, R11, R6, P0 ;  /* 0x000000060b0b9208 */ /* 0x000fe40000000000 */
[----:B------:R-:W1:Y:S02]  /*01a0*/  LDC.64 R6, c[0x0][0x218] ;  /* 0x00008600ff067b82 */ /* 0x000e640000000a00 */
[C---:B----4-:R-:W-:Y:S02]  /*01b0*/  FSETP.GT.AND P0, PT, R11.reuse, R8, PT ;  /* 0x000000080b00720b */ /* 0x050fe40003f04000 */
[----:B------:R-:W-:-:S11]  /*01c0*/  FSETP.NAN.AND P1, PT, R11, R11, PT ;  /* 0x0000000b0b00720b */ /* 0x000fd60003f28000 */
[----:B------:R-:W-:Y:S02]  /*01d0*/  @!P0 FSEL R11, R11, R8, P1 ;  /* 0x000000080b0b8208 */ /* 0x000fe40000800000 */
[----:B------:R-:W-:Y:S02]  /*01e0*/  LOP3.LUT P0, RZ, R12, 0x10, RZ, 0xc0, !PT ;  /* 0x000000100cff7812 */ /* 0x000fe4000780c0ff */
[----:B-----5:R-:W-:Y:S02]  /*01f0*/  FSETP.GT.AND P1, PT, R11, R10, PT ;  /* 0x0000000a0b00720b */ /* 0x020fe40003f24000 */
[----:B------:R-:W-:Y:S02]  /*0200*/  ISETP.LT.AND P0, PT, R9, 0x10, !P0 ;  /* 0x000000100900780c */ /* 0x000fe40004701270 */
[----:B------:R-:W-:Y:S01]  /*0210*/  FSETP.NAN.AND P2, PT, R11, R11, PT ;  /* 0x0000000b0b00720b */ /* 0x000fe20003f48000 */
[----:B-1----:R-:W-:-:S08]  /*0220*/  IMAD.WIDE R2, R9, 0x4, R6 ;  /* 0x0000000409027825 */ /* 0x002fd000078e0206 */
[----:B------:R-:W-:-:S05]  /*0230*/  @!P1 FSEL R11, R11, R10, P2 ;  /* 0x0000000a0b0b9208 */ /* 0x000fca0001000000 */
[----:B------:R-:W-:Y:S01]  /*0240*/  FADD R11, -R11, R0 ;  /* 0x000000000b0b7221 */ /* 0x000fe20000000100 */
[----:B------:R-:W-:Y:S06]  /*0250*/  @!P0 EXIT ;  /* 0x000000000000894d */ /* 0x000fec0003800000 */
[----:B------:R-:W-:Y:S01]  /*0260*/  STG.E desc[UR4][R2.64], R11 ;  /* 0x0000000b02007986 */ /* 0x000fe2000c101904 */
[----:B------:R-:W-:Y:S05]  /*0270*/  EXIT ;  /* 0x000000000000794d */ /* 0x000fea0003800000 */
.L_x_0:
[----:B------:R-:W-:-:S00]  /*0280*/  BRA `(.L_x_0) ;  /* 0xfffffffc00fc7947 */ /* 0x000fc0000383ffff */
[----:B------:R-:W-:-:S00]  /*0290*/  NOP ;  /* 0x0000000000007918 */ /* 0x000fc00000000000 */
        /* <DEDUP_REMOVED lines=14> */
.L_x_1:


//--------------------- .nv.constant0.triton_poi_fused__log_softmax_0 --------------------------
	.section	.nv.constant0.triton_poi_fused__log_softmax_0,"a",@progbits
	.sectionflags	@""
	.align	4
.nv.constant0.triton_poi_fused__log_softmax_0:
	.zero		548
